	.headerflags	@"EF_CUDA_TEXMODE_UNIFIED EF_CUDA_64BIT_ADDRESS EF_CUDA_ACCELERATORS EF_CUDA_SM90 EF_CUDA_VIRTUAL_SM(EF_CUDA_SM90)"
	.elftype	@"ET_EXEC"


//--------------------- .nv.info                  --------------------------
	.section	.nv.info,"",@"SHT_CUDA_INFO"
	.align	4


	//----- nvinfo : EIATTR_REGCOUNT
	.align		4
        /*0000*/ 	.byte	0x04, 0x2f
        /*0002*/ 	.short	(.L_3 - .L_2)
	.align		4
.L_2:
        /*0004*/ 	.word	index@(triton_per_fused__weight_norm_interface_4)
        /*0008*/ 	.word	0x00000013


	//----- nvinfo : EIATTR_MIN_STACK_SIZE
	.align		4
.L_3:
        /*000c*/ 	.byte	0x04, 0x12
        /*000e*/ 	.short	(.L_5 - .L_4)
	.align		4
.L_4:
        /*0010*/ 	.word	index@(triton_per_fused__weight_norm_interface_4)
        /*0014*/ 	.word	0x00000000


	//----- nvinfo : EIATTR_FRAME_SIZE
	.align		4
.L_5:
        /*0018*/ 	.byte	0x04, 0x11
        /*001a*/ 	.short	(.L_7 - .L_6)
	.align		4
.L_6:
        /*001c*/ 	.word	index@(triton_per_fused__weight_norm_interface_4)
        /*0020*/ 	.word	0x00000000


	//----- nvinfo : EIATTR_MIN_STACK_SIZE
	.align		4
.L_7:
        /*0024*/ 	.byte	0x04, 0x12
        /*0026*/ 	.short	(.L_9 - .L_8)
	.align		4
.L_8:
        /*0028*/ 	.word	index@(triton_per_fused__weight_norm_interface_4)
        /*002c*/ 	.word	0x00000000
.L_9:


//--------------------- .nv.info.triton_per_fused__weight_norm_interface_4 --------------------------
	.section	.nv.info.triton_per_fused__weight_norm_interface_4,"",@"SHT_CUDA_INFO"
	.sectionflags	@""
	.align	4


	//----- nvinfo : EIATTR_CUDA_API_VERSION
	.align		4
        /*0000*/ 	.byte	0x04, 0x37
        /*0002*/ 	.short	(.L_11 - .L_10)
.L_10:
        /*0004*/ 	.word	0x0000007c


	//----- nvinfo : EIATTR_KPARAM_INFO
	.align		4
.L_11:
        /*0008*/ 	.byte	0x04, 0x17
        /*000a*/ 	.short	(.L_13 - .L_12)
.L_12:
        /*000c*/ 	.word	0x00000000
        /*0010*/ 	.short	0x0005
        /*0012*/ 	.short	0x0024
        /*0014*/ 	.byte	0x00, 0xf0, 0x11, 0x00


	//----- nvinfo : EIATTR_KPARAM_INFO
	.align		4
.L_13:
        /*0018*/ 	.byte	0x04, 0x17
        /*001a*/ 	.short	(.L_15 - .L_14)
.L_14:
        /*001c*/ 	.word	0x00000000
        /*0020*/ 	.short	0x0004
        /*0022*/ 	.short	0x0020
        /*0024*/ 	.byte	0x00, 0xf0, 0x11, 0x00


	//----- nvinfo : EIATTR_KPARAM_INFO
	.align		4
.L_15:
        /*0028*/ 	.byte	0x04, 0x17
        /*002a*/ 	.short	(.L_17 - .L_16)
.L_16:
        /*002c*/ 	.word	0x00000000
        /*0030*/ 	.short	0x0003
        /*0032*/ 	.short	0x0018
        /*0034*/ 	.byte	0x00, 0xf4, 0x21, 0x00


	//----- nvinfo : EIATTR_KPARAM_INFO
	.align		4
.L_17:
        /*0038*/ 	.byte	0x04, 0x17
        /*003a*/ 	.short	(.L_19 - .L_18)
.L_18:
        /*003c*/ 	.word	0x00000000
        /*0040*/ 	.short	0x0002
        /*0042*/ 	.short	0x0010
        /*0044*/ 	.byte	0x00, 0xf4, 0x21, 0x00


	//----- nvinfo : EIATTR_KPARAM_INFO
	.align		4
.L_19:
        /*0048*/ 	.byte	0x04, 0x17
        /*004a*/ 	.short	(.L_21 - .L_20)
.L_20:
        /*004c*/ 	.word	0x00000000
        /*0050*/ 	.short	0x0001
        /*0052*/ 	.short	0x0008
        /*0054*/ 	.byte	0x00, 0xf4, 0x21, 0x00


	//----- nvinfo : EIATTR_KPARAM_INFO
	.align		4
.L_21:
        /*0058*/ 	.byte	0x04, 0x17
        /*005a*/ 	.short	(.L_23 - .L_22)
.L_22:
        /*005c*/ 	.word	0x00000000
        /*0060*/ 	.short	0x0000
        /*0062*/ 	.short	0x0000
        /*0064*/ 	.byte	0x00, 0xf4, 0x21, 0x00


	//----- nvinfo : EIATTR_SPARSE_MMA_MASK
	.align		4
.L_23:
        /*0068*/ 	.byte	0x03, 0x50
        /*006a*/ 	.short	0x0000


	//----- nvinfo : EIATTR_MAXREG_COUNT
	.align		4
        /*006c*/ 	.byte	0x03, 0x1b
        /*006e*/ 	.short	0x00ff


	//----- nvinfo : EIATTR_COOP_GROUP_MASK_REGIDS
	.align		4
        /*0070*/ 	.byte	0x04, 0x29
        /*0072*/ 	.short	(.L_25 - .L_24)


	//   ....[0]....
.L_24:
        /*0074*/ 	.word	0xffffffff


	//   ....[1]....
        /*0078*/ 	.word	0xffffffff


	//   ....[2]....
        /*007c*/ 	.word	0xffffffff


	//   ....[3]....
        /*0080*/ 	.word	0xffffffff


	//   ....[4]....
        /*0084*/ 	.word	0xffffffff


	//   ....[5]....
        /*0088*/ 	.word	0xffffffff


	//----- nvinfo : EIATTR_COOP_GROUP_INSTR_OFFSETS
	.align		4
.L_25:
        /*008c*/ 	.byte	0x04, 0x28
        /*008e*/ 	.short	(.L_27 - .L_26)


	//   ....[0]....
.L_26:
        /*0090*/ 	.word	0x00000170


	//   ....[1]....
        /*0094*/ 	.word	0x00000190


	//   ....[2]....
        /*0098*/ 	.word	0x000001d0


	//   ....[3]....
        /*009c*/ 	.word	0x000001e0


	//   ....[4]....
        /*00a0*/ 	.word	0x00000210


	//   ....[5]....
        /*00a4*/ 	.word	0x00000230


	//----- nvinfo : EIATTR_EXIT_INSTR_OFFSETS
	.align		4
.L_27:
        /*00a8*/ 	.byte	0x04, 0x1c
        /*00aa*/ 	.short	(.L_29 - .L_28)


	//   ....[0]....
.L_28:
        /*00ac*/ 	.word	0x00000370


	//   ....[1]....
        /*00b0*/ 	.word	0x00000390


	//----- nvinfo : EIATTR_REQNTID
	.align		4
.L_29:
        /*00b4*/ 	.byte	0x04, 0x10
        /*00b6*/ 	.short	(.L_31 - .L_30)
.L_30:
        /*00b8*/ 	.word	0x00000040
        /*00bc*/ 	.word	0x00000001
        /*00c0*/ 	.word	0x00000001


	//----- nvinfo : EIATTR_CBANK_PARAM_SIZE
	.align		4
.L_31:
        /*00c4*/ 	.byte	0x03, 0x19
        /*00c6*/ 	.short	0x0028


	//----- nvinfo : EIATTR_PARAM_CBANK
	.align		4
        /*00c8*/ 	.byte	0x04, 0x0a
        /*00ca*/ 	.short	(.L_33 - .L_32)
	.align		4
.L_32:
        /*00cc*/ 	.word	index@(.nv.constant0.triton_per_fused__weight_norm_interface_4)
        /*00d0*/ 	.short	0x0210
        /*00d2*/ 	.short	0x0028


	//----- nvinfo : EIATTR_SW_WAR
	.align		4
.L_33:
        /*00d4*/ 	.byte	0x04, 0x36
        /*00d6*/ 	.short	(.L_35 - .L_34)
.L_34:
        /*00d8*/ 	.word	0x00000008
.L_35:


//--------------------- .nv.callgraph             --------------------------
	.section	.nv.callgraph,"",@"SHT_CUDA_CALLGRAPH"
	.align	4
	.sectionentsize	8
	.align		4
        /*0000*/ 	.word	0x00000000
	.align		4
        /*0004*/ 	.word	0xffffffff
	.align		4
        /*0008*/ 	.word	0x00000000
	.align		4
        /*000c*/ 	.word	0xfffffffe
	.align		4
        /*0010*/ 	.word	0x00000000
	.align		4
        /*0014*/ 	.word	0xfffffffd
	.align		4
        /*0018*/ 	.word	0x00000000
	.align		4
        /*001c*/ 	.word	0xfffffffc


//--------------------- .nv.constant4             --------------------------
	.section	.nv.constant4,"a",@progbits
	.align	8
	.align		8
.nv.constant4:
        /*0000*/ 	.dword	_$_str
	.align		8
        /*0008*/ 	.dword	_$_str_$_2


//--------------------- .text.triton_per_fused__weight_norm_interface_4 --------------------------
	.section	.text.triton_per_fused__weight_norm_interface_4,"ax",@progbits
	.sectionflags	@"SHF_BARRIERS=1"
	.align	128
        .global         triton_per_fused__weight_norm_interface_4
        .type           triton_per_fused__weight_norm_interface_4,@function
        .size           triton_per_fused__weight_norm_interface_4,(.L_x_1 - triton_per_fused__weight_norm_interface_4)
        .other          triton_per_fused__weight_norm_interface_4,@"STO_CUDA_ENTRY STV_DEFAULT"
triton_per_fused__weight_norm_interface_4:
.text.triton_per_fused__weight_norm_interface_4:
[----:B------:R-:W0:Y:S02]  /*0000*/  LDC R1, c[0x0][0x28] ;  /* 0x00000a00ff017b82 */ /* 0x000e240000000800 */
[----:B------:R-:W1:Y:S01]  /*0010*/  S2R R12, SR_TID.X ;  /* 0x00000000000c7919 */ /* 0x000e620000002100 */
[----:B------:R-:W2:Y:S01]  /*0020*/  LDC.64 R6, c[0x0][0x218] ;  /* 0x00008600ff067b82 */ /* 0x000ea20000000a00 */
[----:B------:R-:W-:Y:S01]  /*0030*/  CS2R R4, SRZ ;  /* 0x0000000000047805 */ /* 0x000fe2000001ff00 */
[----:B------:R-:W-:Y:S01]  /*0040*/  ULDC.64 UR4, c[0x0][0x208] ;  /* 0x0000820000047ab9 */ /* 0x000fe20000000a00 */
[----:B------:R-:W3:Y:S05]  /*0050*/  S2R R2, SR_CTAID.X ;  /* 0x0000000000027919 */ /* 0x000eea0000002500 */
[----:B------:R-:W4:Y:S01]  /*0060*/  LDC.64 R8, c[0x0][0x220] ;  /* 0x00008800ff087b82 */ /* 0x000f220000000a00 */
[----:B-1----:R-:W-:-:S02]  /*0070*/  LOP3.LUT R3, R12, 0x7, RZ, 0xc0, !PT ;  /* 0x000000070c037812 */ /* 0x002fc400078ec0ff */
[C---:B---3--:R-:W-:Y:S02]  /*0080*/  ISETP.GE.AND P0, PT, R2.reuse, 0x8, PT ;  /* 0x000000080200780c */ /* 0x048fe40003f06270 */
[----:B------:R-:W-:-:S05]  /*0090*/  LEA R0, R2, R3, 0x3 ;  /* 0x0000000302007211 */ /* 0x000fca00078e18ff */
[----:B--2---:R-:W-:-:S06]  /*00a0*/  IMAD.WIDE R6, R0, 0x4, R6 ;  /* 0x0000000400067825 */ /* 0x004fcc00078e0206 */
[----:B------:R-:W2:Y:S04]  /*00b0*/  @!P0 LDG.E R4, desc[UR4][R6.64] ;  /* 0x0000000406048981 */ /* 0x000ea8000c1e1900 */
[----:B------:R-:W3:Y:S01]  /*00c0*/  @!P0 LDG.E R5, desc[UR4][R6.64] ;  /* 0x0000000406058981 */ /* 0x000ee2000c1e1900 */
[----:B------:R-:W-:Y:S01]  /*00d0*/  HFMA2.MMA R3, -RZ, RZ, 0, 0 ;  /* 0x00000000ff037435 */ /* 0x000fe200000001ff */
[----:B----4-:R-:W-:-:S09]  /*00e0*/  IMAD.WIDE R8, R2, 0x4, R8 ;  /* 0x0000000402087825 */ /* 0x010fd200078e0208 */
[----:B------:R1:W4:Y:S01]  /*00f0*/  @!P0 LDG.E.EL R3, desc[UR4][R8.64] ;  /* 0x0000000408038981 */ /* 0x000322000c2e1900 */
[----:B------:R-:W-:Y:S01]  /*0100*/  BAR.SYNC.DEFER_BLOCKING 0x0 ;  /* 0x0000000000007b1d */ /* 0x000fe20000010000 */
[----:B--2---:R-:W-:Y:S02]  /*0110*/  SEL R4, R4, RZ, !P0 ;  /* 0x000000ff04047207 */ /* 0x004fe40004000000 */
[----:B---3--:R-:W-:-:S03]  /*0120*/  SEL R5, R5, RZ, !P0 ;  /* 0x000000ff05057207 */ /* 0x008fc60004000000 */
[----:B------:R-:W-:Y:S02]  /*0130*/  FMUL R10, R4, R4 ;  /* 0x00000004040a7220 */ /* 0x000fe40000400000 */
[----:B------:R-:W-:-:S03]  /*0140*/  FMUL R5, R5, R5 ;  /* 0x0000000505057220 */ /* 0x000fc60000400000 */
[----:B------:R-:W-:Y:S02]  /*0150*/  FSEL R10, R10, RZ, !P0 ;  /* 0x000000ff0a0a7208 */ /* 0x000fe40004000000 */
[----:B------:R-:W-:-:S03]  /*0160*/  FSEL R5, R5, RZ, !P0 ;  /* 0x000000ff05057208 */ /* 0x000fc60004000000 */
[----:B------:R-:W2:Y:S01]  /*0170*/  SHFL.BFLY PT, R11, R10, 0x4, 0x1f ;  /* 0x0c801f000a0b7f89 */ /* 0x000ea200000e0000 */
[----:B------:R-:W-:-:S03]  /*0180*/  LOP3.LUT P0, RZ, R12, 0x3f, RZ, 0xc0, !PT ;  /* 0x0000003f0cff7812 */ /* 0x000fc6000780c0ff */
[----:B------:R-:W3:Y:S01]  /*0190*/  SHFL.BFLY PT, R14, R5, 0x4, 0x1f ;  /* 0x0c801f00050e7f89 */ /* 0x000ee200000e0000 */
[----:B------:R-:W-:Y:S01]  /*01a0*/  ISETP.LT.AND P0, PT, R2, 0x8, !P0 ;  /* 0x000000080200780c */ /* 0x000fe20004701270 */
[----:B--2---:R-:W-:Y:S01]  /*01b0*/  FADD R11, R10, R11 ;  /* 0x0000000b0a0b7221 */ /* 0x004fe20000000000 */
[----:B---3--:R-:W-:-:S04]  /*01c0*/  FADD R14, R5, R14 ;  /* 0x0000000e050e7221 */ /* 0x008fc80000000000 */
[----:B------:R-:W2:Y:S04]  /*01d0*/  SHFL.BFLY PT, R6, R11, 0x2, 0x1f ;  /* 0x0c401f000b067f89 */ /* 0x000ea800000e0000 */
[----:B-1----:R-:W1:Y:S01]  /*01e0*/  SHFL.BFLY PT, R9, R14, 0x2, 0x1f ;  /* 0x0c401f000e097f89 */ /* 0x002e6200000e0000 */
[----:B--2---:R-:W-:Y:S01]  /*01f0*/  FADD R6, R11, R6 ;  /* 0x000000060b067221 */ /* 0x004fe20000000000 */
[----:B-1----:R-:W-:-:S04]  /*0200*/  FADD R13, R14, R9 ;  /* 0x000000090e0d7221 */ /* 0x002fc80000000000 */
[----:B------:R-:W1:Y:S01]  /*0210*/  SHFL.BFLY PT, R7, R6, 0x1, 0x1f ;  /* 0x0c201f0006077f89 */ /* 0x000e6200000e0000 */
[----:B------:R-:W2:Y:S03]  /*0220*/  LDC.64 R8, c[0x0][0x210] ;  /* 0x00008400ff087b82 */ /* 0x000ea60000000a00 */
[----:B------:R-:W3:Y:S01]  /*0230*/  SHFL.BFLY PT, R16, R13, 0x1, 0x1f ;  /* 0x0c201f000d107f89 */ /* 0x000ee200000e0000 */
[----:B-1----:R-:W-:-:S04]  /*0240*/  FADD R10, R6, R7 ;  /* 0x00000007060a7221 */ /* 0x002fc80000000000 */
[----:B------:R-:W1:Y:S01]  /*0250*/  LDC.64 R6, c[0x0][0x228] ;  /* 0x00008a00ff067b82 */ /* 0x000e620000000a00 */
[----:B------:R-:W5:Y:S01]  /*0260*/  MUFU.SQRT R15, R10 ;  /* 0x0000000a000f7308 */ /* 0x000f620000002000 */
[----:B---3--:R-:W-:-:S07]  /*0270*/  FADD R16, R13, R16 ;  /* 0x000000100d107221 */ /* 0x008fce0000000000 */
[----:B------:R-:W-:Y:S01]  /*0280*/  MUFU.SQRT R11, R16 ;  /* 0x00000010000b7308 */ /* 0x000fe20000002000 */
[C---:B-----5:R-:W-:Y:S02]  /*0290*/  FSETP.GT.AND P2, PT, R15.reuse, 8.50705917302346158658e+37, PT ;  /* 0x7e8000000f00780b */ /* 0x060fe40003f44000 */
[----:B------:R-:W-:Y:S01]  /*02a0*/  FSETP.GEU.AND P1, PT, R15, 1.175494350822287508e-38, PT ;  /* 0x008000000f00780b */ /* 0x000fe20003f2e000 */
[----:B-1----:R-:W-:-:S10]  /*02b0*/  IMAD.WIDE R6, R0, 0x4, R6 ;  /* 0x0000000400067825 */ /* 0x002fd400078e0206 */
[----:B------:R-:W-:Y:S01]  /*02c0*/  @P2 FMUL R15, R15, 0.25 ;  /* 0x3e8000000f0f2820 */ /* 0x000fe20000400000 */
[----:B----4-:R-:W-:Y:S01]  /*02d0*/  @P2 FMUL R3, R3, 0.25 ;  /* 0x3e80000003032820 */ /* 0x010fe20000400000 */
[----:B------:R-:W-:Y:S02]  /*02e0*/  LOP3.LUT P2, RZ, R12, 0x38, RZ, 0xc0, !PT ;  /* 0x000000380cff7812 */ /* 0x000fe4000784c0ff */
[----:B------:R-:W-:Y:S01]  /*02f0*/  @!P1 FMUL R15, R15, 16777216 ;  /* 0x4b8000000f0f9820 */ /* 0x000fe20000400000 */
[----:B------:R-:W-:Y:S01]  /*0300*/  @!P1 FMUL R3, R3, 16777216 ;  /* 0x4b80000003039820 */ /* 0x000fe20000400000 */
[----:B------:R-:W-:Y:S02]  /*0310*/  ISETP.LT.AND P1, PT, R2, 0x8, !P2 ;  /* 0x000000080200780c */ /* 0x000fe40005721270 */
[----:B------:R-:W1:Y:S02]  /*0320*/  MUFU.RCP R14, R15 ;  /* 0x0000000f000e7308 */ /* 0x000e640000001000 */
[----:B-1----:R-:W-:Y:S01]  /*0330*/  FMUL R5, R14, R3 ;  /* 0x000000030e057220 */ /* 0x002fe20000400000 */
[----:B--2---:R-:W-:-:S04]  /*0340*/  IMAD.WIDE R2, R2, 0x4, R8 ;  /* 0x0000000402027825 */ /* 0x004fc800078e0208 */
[----:B------:R-:W-:Y:S01]  /*0350*/  FMUL R5, R4, R5 ;  /* 0x0000000504057220 */ /* 0x000fe20000400000 */
[----:B------:R1:W-:Y:S03]  /*0360*/  @P0 STG.E desc[UR4][R2.64], R11 ;  /* 0x0000000b02000986 */ /* 0x0003e6000c101904 */
[----:B------:R-:W-:Y:S05]  /*0370*/  @!P1 EXIT ;  /* 0x000000000000994d */ /* 0x000fea0003800000 */
[----:B------:R-:W-:Y:S01]  /*0380*/  STG.E desc[UR4][R6.64], R5 ;  /* 0x0000000506007986 */ /* 0x000fe2000c101904 */
[----:B------:R-:W-:Y:S05]  /*0390*/  EXIT ;  /* 0x000000000000794d */ /* 0x000fea0003800000 */
.L_x_0:
[----:B------:R-:W-:-:S00]  /*03a0*/  BRA `(.L_x_0) ;  /* 0xfffffffc00fc7947 */ /* 0x000fc0000383ffff */
[----:B------:R-:W-:-:S00]  /*03b0*/  NOP ;  /* 0x0000000000007918 */ /* 0x000fc00000000000 */
        /* <DEDUP_REMOVED lines=12> */
.L_x_1:


//--------------------- .nv.global.init           --------------------------
	.section	.nv.global.init,"aw",@progbits
.nv.global.init:
	.type		_$_str,@object
	.size		_$_str,(_$_str_$_2 - _$_str)
_$_str:
        /*0000*/ 	.byte	0x5f, 0x5f, 0x43, 0x55, 0x44, 0x41, 0x5f, 0x46, 0x54, 0x5a, 0x00
	.type		_$_str_$_2,@object
	.size		_$_str_$_2,(.L_1 - _$_str_$_2)
_$_str_$_2:
        /*000b*/ 	.byte	0x5f, 0x5f, 0x43, 0x55, 0x44, 0x41, 0x5f, 0x50, 0x52, 0x45, 0x43, 0x5f, 0x53, 0x51, 0x52, 0x54
        /*001b*/ 	.byte	0x00
.L_1:


//--------------------- .nv.constant0.triton_per_fused__weight_norm_interface_4 --------------------------
	.section	.nv.constant0.triton_per_fused__weight_norm_interface_4,"a",@progbits
	.sectionflags	@""
	.align	4
.nv.constant0.triton_per_fused__weight_norm_interface_4:
	.zero		568
